	.headerflags	@"EF_CUDA_TEXMODE_UNIFIED EF_CUDA_64BIT_ADDRESS EF_CUDA_ACCELERATORS EF_CUDA_SM90 EF_CUDA_VIRTUAL_SM(EF_CUDA_SM90)"
	.elftype	@"ET_EXEC"


//--------------------- .nv.info                  --------------------------
	.section	.nv.info,"",@"SHT_CUDA_INFO"
	.align	4


	//----- nvinfo : EIATTR_REGCOUNT
	.align		4
        /*0000*/ 	.byte	0x04, 0x2f
        /*0002*/ 	.short	(.L_1 - .L_0)
	.align		4
.L_0:
        /*0004*/ 	.word	index@(triton_poi_fused_add_mul_rsub_0)
        /*0008*/ 	.word	0x0000000e


	//----- nvinfo : EIATTR_MIN_STACK_SIZE
	.align		4
.L_1:
        /*000c*/ 	.byte	0x04, 0x12
        /*000e*/ 	.short	(.L_3 - .L_2)
	.align		4
.L_2:
        /*0010*/ 	.word	index@(triton_poi_fused_add_mul_rsub_0)
        /*0014*/ 	.word	0x00000000


	//----- nvinfo : EIATTR_FRAME_SIZE
	.align		4
.L_3:
        /*0018*/ 	.byte	0x04, 0x11
        /*001a*/ 	.short	(.L_5 - .L_4)
	.align		4
.L_4:
        /*001c*/ 	.word	index@(triton_poi_fused_add_mul_rsub_0)
        /*0020*/ 	.word	0x00000000


	//----- nvinfo : EIATTR_MIN_STACK_SIZE
	.align		4
.L_5:
        /*0024*/ 	.byte	0x04, 0x12
        /*0026*/ 	.short	(.L_7 - .L_6)
	.align		4
.L_6:
        /*0028*/ 	.word	index@(triton_poi_fused_add_mul_rsub_0)
        /*002c*/ 	.word	0x00000000
.L_7:


//--------------------- .nv.info.triton_poi_fused_add_mul_rsub_0 --------------------------
	.section	.nv.info.triton_poi_fused_add_mul_rsub_0,"",@"SHT_CUDA_INFO"
	.sectionflags	@""
	.align	4


	//----- nvinfo : EIATTR_CUDA_API_VERSION
	.align		4
        /*0000*/ 	.byte	0x04, 0x37
        /*0002*/ 	.short	(.L_9 - .L_8)
.L_8:
        /*0004*/ 	.word	0x0000007c


	//----- nvinfo : EIATTR_KPARAM_INFO
	.align		4
.L_9:
        /*0008*/ 	.byte	0x04, 0x17
        /*000a*/ 	.short	(.L_11 - .L_10)
.L_10:
        /*000c*/ 	.word	0x00000000
        /*0010*/ 	.short	0x0003
        /*0012*/ 	.short	0x0018
        /*0014*/ 	.byte	0x00, 0xf0, 0x11, 0x00


	//----- nvinfo : EIATTR_KPARAM_INFO
	.align		4
.L_11:
        /*0018*/ 	.byte	0x04, 0x17
        /*001a*/ 	.short	(.L_13 - .L_12)
.L_12:
        /*001c*/ 	.word	0x00000000
        /*0020*/ 	.short	0x0002
        /*0022*/ 	.short	0x0010
        /*0024*/ 	.byte	0x00, 0xf4, 0x21, 0x00


	//----- nvinfo : EIATTR_KPARAM_INFO
	.align		4
.L_13:
        /*0028*/ 	.byte	0x04, 0x17
        /*002a*/ 	.short	(.L_15 - .L_14)
.L_14:
        /*002c*/ 	.word	0x00000000
        /*0030*/ 	.short	0x0001
        /*0032*/ 	.short	0x0008
        /*0034*/ 	.byte	0x00, 0xf4, 0x21, 0x00


	//----- nvinfo : EIATTR_KPARAM_INFO
	.align		4
.L_15:
        /*0038*/ 	.byte	0x04, 0x17
        /*003a*/ 	.short	(.L_17 - .L_16)
.L_16:
        /*003c*/ 	.word	0x00000000
        /*0040*/ 	.short	0x0000
        /*0042*/ 	.short	0x0000
        /*0044*/ 	.byte	0x00, 0xf4, 0x21, 0x00


	//----- nvinfo : EIATTR_SPARSE_MMA_MASK
	.align		4
.L_17:
        /*0048*/ 	.byte	0x03, 0x50
        /*004a*/ 	.short	0x0000


	//----- nvinfo : EIATTR_MAXREG_COUNT
	.align		4
        /*004c*/ 	.byte	0x03, 0x1b
        /*004e*/ 	.short	0x00ff


	//----- nvinfo : EIATTR_EXIT_INSTR_OFFSETS
	.align		4
        /*0050*/ 	.byte	0x04, 0x1c
        /*0052*/ 	.short	(.L_19 - .L_18)


	//   ....[0]....
.L_18:
        /*0054*/ 	.word	0x00000190


	//   ....[1]....
        /*0058*/ 	.word	0x000001b0


	//----- nvinfo : EIATTR_REQNTID
	.align		4
.L_19:
        /*005c*/ 	.byte	0x04, 0x10
        /*005e*/ 	.short	(.L_21 - .L_20)
.L_20:
        /*0060*/ 	.word	0x00000080
        /*0064*/ 	.word	0x00000001
        /*0068*/ 	.word	0x00000001


	//----- nvinfo : EIATTR_CBANK_PARAM_SIZE
	.align		4
.L_21:
        /*006c*/ 	.byte	0x03, 0x19
        /*006e*/ 	.short	0x001c


	//----- nvinfo : EIATTR_PARAM_CBANK
	.align		4
        /*0070*/ 	.byte	0x04, 0x0a
        /*0072*/ 	.short	(.L_23 - .L_22)
	.align		4
.L_22:
        /*0074*/ 	.word	index@(.nv.constant0.triton_poi_fused_add_mul_rsub_0)
        /*0078*/ 	.short	0x0210
        /*007a*/ 	.short	0x001c


	//----- nvinfo : EIATTR_SW_WAR
	.align		4
.L_23:
        /*007c*/ 	.byte	0x04, 0x36
        /*007e*/ 	.short	(.L_25 - .L_24)
.L_24:
        /*0080*/ 	.word	0x00000008
.L_25:


//--------------------- .nv.callgraph             --------------------------
	.section	.nv.callgraph,"",@"SHT_CUDA_CALLGRAPH"
	.align	4
	.sectionentsize	8
	.align		4
        /*0000*/ 	.word	0x00000000
	.align		4
        /*0004*/ 	.word	0xffffffff
	.align		4
        /*0008*/ 	.word	0x00000000
	.align		4
        /*000c*/ 	.word	0xfffffffe
	.align		4
        /*0010*/ 	.word	0x00000000
	.align		4
        /*0014*/ 	.word	0xfffffffd
	.align		4
        /*0018*/ 	.word	0x00000000
	.align		4
        /*001c*/ 	.word	0xfffffffc


//--------------------- .text.triton_poi_fused_add_mul_rsub_0 --------------------------
	.section	.text.triton_poi_fused_add_mul_rsub_0,"ax",@progbits
	.align	128
        .global         triton_poi_fused_add_mul_rsub_0
        .type           triton_poi_fused_add_mul_rsub_0,@function
        .size           triton_poi_fused_add_mul_rsub_0,(.L_x_1 - triton_poi_fused_add_mul_rsub_0)
        .other          triton_poi_fused_add_mul_rsub_0,@"STO_CUDA_ENTRY STV_DEFAULT"
triton_poi_fused_add_mul_rsub_0:
.text.triton_poi_fused_add_mul_rsub_0:
[----:B------:R-:W0:Y:S02]  /*0000*/  LDC R1, c[0x0][0x28] ;  /* 0x00000a00ff017b82 */ /* 0x000e240000000800 */
[----:B------:R-:W1:Y:S01]  /*0010*/  S2R R0, SR_TID.X ;  /* 0x0000000000007919 */ /* 0x000e620000002100 */
[----:B------:R-:W2:Y:S01]  /*0020*/  LDC.64 R4, c[0x0][0x218] ;  /* 0x00008600ff047b82 */ /* 0x000ea20000000a00 */
[----:B------:R-:W-:Y:S01]  /*0030*/  HFMA2.MMA R11, -RZ, RZ, 0, 0 ;  /* 0x00000000ff0b7435 */ /* 0x000fe200000001ff */
[----:B------:R-:W-:Y:S01]  /*0040*/  ULDC.64 UR4, c[0x0][0x208] ;  /* 0x0000820000047ab9 */ /* 0x000fe20000000a00 */
[----:B------:R-:W3:Y:S01]  /*0050*/  S2R R9, SR_CTAID.X ;  /* 0x0000000000097919 */ /* 0x000ee20000002500 */
[----:B-1----:R-:W-:Y:S02]  /*0060*/  LOP3.LUT R0, R0, 0x7f, RZ, 0xc0, !PT ;  /* 0x0000007f00007812 */ /* 0x002fe400078ec0ff */
[----:B---3--:R-:W-:-:S03]  /*0070*/  SHF.R.S32.HI R2, RZ, 0x18, R9 ;  /* 0x00000018ff027819 */ /* 0x008fc60000011409 */
[----:B------:R-:W-:Y:S01]  /*0080*/  IMAD R9, R9, 0x80, R0 ;  /* 0x0000008009097824 */ /* 0x000fe200078e0200 */
[----:B------:R-:W-:Y:S02]  /*0090*/  SGXT R0, R2, 0x1 ;  /* 0x000000010200781a */ /* 0x000fe40000000200 */
[----:B------:R-:W1:Y:S02]  /*00a0*/  LDC.64 R2, c[0x0][0x210] ;  /* 0x00008400ff027b82 */ /* 0x000e640000000a00 */
[----:B------:R-:W-:Y:S02]  /*00b0*/  ISETP.GE.AND P0, PT, R9, 0x100, PT ;  /* 0x000001000900780c */ /* 0x000fe40003f06270 */
[----:B------:R-:W-:-:S04]  /*00c0*/  LEA.HI R0, R0, R9, RZ, 0x4 ;  /* 0x0000000900007211 */ /* 0x000fc800078f20ff */
[----:B------:R-:W-:-:S05]  /*00d0*/  LOP3.LUT R0, R0, 0xfffffff0, RZ, 0xc0, !PT ;  /* 0xfffffff000007812 */ /* 0x000fca00078ec0ff */
[----:B------:R-:W-:-:S04]  /*00e0*/  IMAD.IADD R7, R9, 0x1, -R0 ;  /* 0x0000000109077824 */ /* 0x000fc800078e0a00 */
[----:B--2---:R-:W-:Y:S01]  /*00f0*/  IMAD.WIDE R4, R7, 0x4, R4 ;  /* 0x0000000407047825 */ /* 0x004fe200078e0204 */
[----:B------:R-:W-:Y:S01]  /*0100*/  MOV R0, RZ ;  /* 0x000000ff00007202 */ /* 0x000fe20000000f00 */
[----:B------:R-:W2:Y:S03]  /*0110*/  LDC.64 R6, c[0x0][0x220] ;  /* 0x00008800ff067b82 */ /* 0x000ea60000000a00 */
[----:B------:R-:W3:Y:S01]  /*0120*/  @!P0 LDG.E.EL R11, desc[UR4][R4.64] ;  /* 0x00000004040b8981 */ /* 0x000ee2000c2e1900 */
[----:B-1----:R-:W-:-:S05]  /*0130*/  IMAD.WIDE R2, R9, 0x4, R2 ;  /* 0x0000000409027825 */ /* 0x002fca00078e0202 */
[----:B------:R-:W4:Y:S01]  /*0140*/  @!P0 LDG.E R0, desc[UR4][R2.64] ;  /* 0x0000000402008981 */ /* 0x000f22000c1e1900 */
[----:B--2---:R-:W-:-:S04]  /*0150*/  IMAD.WIDE R6, R9, 0x4, R6 ;  /* 0x0000000409067825 */ /* 0x004fc800078e0206 */
[----:B---3--:R-:W-:-:S04]  /*0160*/  FADD R8, -R11, 1 ;  /* 0x3f8000000b087421 */ /* 0x008fc80000000100 */
[----:B------:R-:W-:-:S04]  /*0170*/  FMUL R8, R8, -1.00000000000000000000e+09 ;  /* 0xce6e6b2808087820 */ /* 0x000fc80000400000 */
[----:B----4-:R-:W-:Y:S01]  /*0180*/  FFMA R11, R11, R0, R8 ;  /* 0x000000000b0b7223 */ /* 0x010fe20000000008 */
[----:B------:R-:W-:Y:S06]  /*0190*/  @P0 EXIT ;  /* 0x000000000000094d */ /* 0x000fec0003800000 */
[----:B------:R-:W-:Y:S01]  /*01a0*/  STG.E desc[UR4][R6.64], R11 ;  /* 0x0000000b06007986 */ /* 0x000fe2000c101904 */
[----:B------:R-:W-:Y:S05]  /*01b0*/  EXIT ;  /* 0x000000000000794d */ /* 0x000fea0003800000 */
.L_x_0:
[----:B------:R-:W-:-:S00]  /*01c0*/  BRA `(.L_x_0) ;  /* 0xfffffffc00fc7947 */ /* 0x000fc0000383ffff */
[----:B------:R-:W-:-:S00]  /*01d0*/  NOP ;  /* 0x0000000000007918 */ /* 0x000fc00000000000 */
        /* <DEDUP_REMOVED lines=10> */
.L_x_1:


//--------------------- .nv.constant0.triton_poi_fused_add_mul_rsub_0 --------------------------
	.section	.nv.constant0.triton_poi_fused_add_mul_rsub_0,"a",@progbits
	.sectionflags	@""
	.align	4
.nv.constant0.triton_poi_fused_add_mul_rsub_0:
	.zero		556
